//
// Generated by NVIDIA NVVM Compiler
//
// Compiler Build ID: CL-36424714
// Cuda compilation tools, release 13.0, V13.0.88
// Based on NVVM 20.0.0
//

.version 9.0
.target sm_100
.address_size 64

	// .globl	_Z17convolutionKernelPfS_S_iii

.visible .entry _Z17convolutionKernelPfS_S_iii(
	.param .u64 .ptr .align 1 _Z17convolutionKernelPfS_S_iii_param_0,
	.param .u64 .ptr .align 1 _Z17convolutionKernelPfS_S_iii_param_1,
	.param .u64 .ptr .align 1 _Z17convolutionKernelPfS_S_iii_param_2,
	.param .u32 _Z17convolutionKernelPfS_S_iii_param_3,
	.param .u32 _Z17convolutionKernelPfS_S_iii_param_4,
	.param .u32 _Z17convolutionKernelPfS_S_iii_param_5
)
{
	.reg .pred 	%p<90>;
	.reg .b32 	%r<72>;
	.reg .b32 	%f<61>;
	.reg .b64 	%rd<40>;

	ld.param.u64 	%rd10, [_Z17convolutionKernelPfS_S_iii_param_0];
	ld.param.u64 	%rd11, [_Z17convolutionKernelPfS_S_iii_param_1];
	ld.param.u64 	%rd9, [_Z17convolutionKernelPfS_S_iii_param_2];
	ld.param.u32 	%r25, [_Z17convolutionKernelPfS_S_iii_param_3];
	ld.param.u32 	%r26, [_Z17convolutionKernelPfS_S_iii_param_4];
	ld.param.u32 	%r27, [_Z17convolutionKernelPfS_S_iii_param_5];
	cvta.to.global.u64 	%rd1, %rd11;
	cvta.to.global.u64 	%rd2, %rd10;
	shl.b32 	%r28, %r27, 1;
	sub.s32 	%r29, %r25, %r26;
	add.s32 	%r30, %r29, %r28;
	add.s32 	%r1, %r30, 1;
	mov.u32 	%r32, %ctaid.x;
	mov.u32 	%r33, %ntid.x;
	mov.u32 	%r34, %tid.x;
	mad.lo.s32 	%r2, %r32, %r33, %r34;
	mov.u32 	%r35, %ctaid.y;
	mov.u32 	%r36, %ntid.y;
	mov.u32 	%r37, %tid.y;
	mad.lo.s32 	%r38, %r35, %r36, %r37;
	max.s32 	%r39, %r2, %r38;
	setp.ge.s32 	%p2, %r39, %r1;
	setp.lt.s32 	%p3, %r26, 1;
	or.pred  	%p4, %p2, %p3;
	@%p4 bra 	$L__BB0_43;
	cvta.to.global.u64 	%rd12, %rd9;
	add.s32 	%r4, %r27, %r25;
	mad.lo.s32 	%r41, %r1, %r2, %r38;
	mul.wide.s32 	%rd13, %r41, 4;
	add.s64 	%rd3, %rd12, %rd13;
	and.b32  	%r5, %r26, 7;
	add.s32 	%r6, %r5, -1;
	and.b32  	%r7, %r26, 3;
	and.b32  	%r8, %r26, 2147483640;
	and.b32  	%r9, %r26, 1;
	mov.b32 	%r67, 0;
$L__BB0_2:
	setp.lt.u32 	%p5, %r26, 8;
	add.s32 	%r43, %r67, %r2;
	sub.s32 	%r44, %r43, %r27;
	setp.ge.s32 	%p6, %r43, %r27;
	setp.lt.s32 	%p7, %r43, %r4;
	and.pred  	%p1, %p6, %p7;
	mul.lo.s32 	%r45, %r44, %r25;
	sub.s32 	%r11, %r45, %r27;
	mul.lo.s32 	%r12, %r67, %r26;
	mov.b32 	%r70, 0;
	@%p5 bra 	$L__BB0_21;
	mov.b32 	%r68, 0;
	not.pred 	%p9, %p1;
$L__BB0_4:
	.pragma "nounroll";
	add.s32 	%r14, %r68, %r38;
	setp.lt.s32 	%p8, %r14, %r27;
	or.pred  	%p10, %p9, %p8;
	setp.ge.s32 	%p11, %r14, %r4;
	add.s32 	%r47, %r11, %r14;
	mul.wide.s32 	%rd14, %r47, 4;
	add.s64 	%rd4, %rd2, %rd14;
	or.pred  	%p12, %p10, %p11;
	@%p12 bra 	$L__BB0_6;
	ld.global.f32 	%f1, [%rd4];
	add.s32 	%r48, %r68, %r12;
	mul.wide.u32 	%rd15, %r48, 4;
	add.s64 	%rd16, %rd1, %rd15;
	ld.global.f32 	%f2, [%rd16];
	ld.global.f32 	%f3, [%rd3];
	fma.rn.f32 	%f4, %f1, %f2, %f3;
	st.global.f32 	[%rd3], %f4;
$L__BB0_6:
	add.s32 	%r49, %r14, 1;
	setp.lt.s32 	%p13, %r49, %r27;
	or.pred  	%p15, %p9, %p13;
	setp.ge.s32 	%p16, %r49, %r4;
	cvt.u64.u32 	%rd17, %r12;
	cvt.u64.u32 	%rd18, %r68;
	add.s64 	%rd19, %rd18, %rd17;
	shl.b64 	%rd20, %rd19, 2;
	add.s64 	%rd5, %rd1, %rd20;
	or.pred  	%p17, %p15, %p16;
	@%p17 bra 	$L__BB0_8;
	ld.global.f32 	%f5, [%rd4+4];
	ld.global.f32 	%f6, [%rd5+4];
	ld.global.f32 	%f7, [%rd3];
	fma.rn.f32 	%f8, %f5, %f6, %f7;
	st.global.f32 	[%rd3], %f8;
$L__BB0_8:
	add.s32 	%r50, %r14, 2;
	setp.lt.s32 	%p18, %r50, %r27;
	or.pred  	%p20, %p9, %p18;
	setp.ge.s32 	%p21, %r50, %r4;
	or.pred  	%p22, %p20, %p21;
	@%p22 bra 	$L__BB0_10;
	ld.global.f32 	%f9, [%rd4+8];
	ld.global.f32 	%f10, [%rd5+8];
	ld.global.f32 	%f11, [%rd3];
	fma.rn.f32 	%f12, %f9, %f10, %f11;
	st.global.f32 	[%rd3], %f12;
$L__BB0_10:
	add.s32 	%r51, %r14, 3;
	setp.lt.s32 	%p23, %r51, %r27;
	or.pred  	%p25, %p9, %p23;
	setp.ge.s32 	%p26, %r51, %r4;
	or.pred  	%p27, %p25, %p26;
	@%p27 bra 	$L__BB0_12;
	ld.global.f32 	%f13, [%rd4+12];
	ld.global.f32 	%f14, [%rd5+12];
	ld.global.f32 	%f15, [%rd3];
	fma.rn.f32 	%f16, %f13, %f14, %f15;
	st.global.f32 	[%rd3], %f16;
$L__BB0_12:
	add.s32 	%r52, %r14, 4;
	setp.lt.s32 	%p28, %r52, %r27;
	or.pred  	%p30, %p9, %p28;
	setp.ge.s32 	%p31, %r52, %r4;
	or.pred  	%p32, %p30, %p31;
	@%p32 bra 	$L__BB0_14;
	ld.global.f32 	%f17, [%rd4+16];
	ld.global.f32 	%f18, [%rd5+16];
	ld.global.f32 	%f19, [%rd3];
	fma.rn.f32 	%f20, %f17, %f18, %f19;
	st.global.f32 	[%rd3], %f20;
$L__BB0_14:
	add.s32 	%r53, %r14, 5;
	setp.lt.s32 	%p33, %r53, %r27;
	or.pred  	%p35, %p9, %p33;
	setp.ge.s32 	%p36, %r53, %r4;
	or.pred  	%p37, %p35, %p36;
	@%p37 bra 	$L__BB0_16;
	ld.global.f32 	%f21, [%rd4+20];
	ld.global.f32 	%f22, [%rd5+20];
	ld.global.f32 	%f23, [%rd3];
	fma.rn.f32 	%f24, %f21, %f22, %f23;
	st.global.f32 	[%rd3], %f24;
$L__BB0_16:
	add.s32 	%r54, %r14, 6;
	setp.lt.s32 	%p38, %r54, %r27;
	or.pred  	%p40, %p9, %p38;
	setp.ge.s32 	%p41, %r54, %r4;
	or.pred  	%p42, %p40, %p41;
	@%p42 bra 	$L__BB0_18;
	ld.global.f32 	%f25, [%rd4+24];
	ld.global.f32 	%f26, [%rd5+24];
	ld.global.f32 	%f27, [%rd3];
	fma.rn.f32 	%f28, %f25, %f26, %f27;
	st.global.f32 	[%rd3], %f28;
$L__BB0_18:
	add.s32 	%r55, %r14, 7;
	setp.lt.s32 	%p43, %r55, %r27;
	or.pred  	%p45, %p9, %p43;
	setp.ge.s32 	%p46, %r55, %r4;
	or.pred  	%p47, %p45, %p46;
	@%p47 bra 	$L__BB0_20;
	ld.global.f32 	%f29, [%rd4+28];
	ld.global.f32 	%f30, [%rd5+28];
	ld.global.f32 	%f31, [%rd3];
	fma.rn.f32 	%f32, %f29, %f30, %f31;
	st.global.f32 	[%rd3], %f32;
$L__BB0_20:
	add.s32 	%r68, %r68, 8;
	setp.ne.s32 	%p48, %r68, %r8;
	mov.u32 	%r70, %r8;
	@%p48 bra 	$L__BB0_4;
$L__BB0_21:
	setp.eq.s32 	%p49, %r5, 0;
	@%p49 bra 	$L__BB0_42;
	setp.lt.u32 	%p50, %r6, 3;
	@%p50 bra 	$L__BB0_32;
	add.s32 	%r17, %r70, %r38;
	setp.lt.s32 	%p51, %r17, %r27;
	not.pred 	%p52, %p1;
	or.pred  	%p53, %p52, %p51;
	setp.ge.s32 	%p54, %r17, %r4;
	add.s32 	%r57, %r11, %r17;
	mul.wide.s32 	%rd21, %r57, 4;
	add.s64 	%rd6, %rd2, %rd21;
	or.pred  	%p55, %p53, %p54;
	@%p55 bra 	$L__BB0_25;
	ld.global.f32 	%f33, [%rd6];
	add.s32 	%r58, %r70, %r12;
	mul.wide.u32 	%rd22, %r58, 4;
	add.s64 	%rd23, %rd1, %rd22;
	ld.global.f32 	%f34, [%rd23];
	ld.global.f32 	%f35, [%rd3];
	fma.rn.f32 	%f36, %f33, %f34, %f35;
	st.global.f32 	[%rd3], %f36;
$L__BB0_25:
	add.s32 	%r59, %r17, 1;
	setp.lt.s32 	%p56, %r59, %r27;
	or.pred  	%p58, %p52, %p56;
	setp.ge.s32 	%p59, %r59, %r4;
	cvt.u64.u32 	%rd24, %r12;
	cvt.u64.u32 	%rd25, %r70;
	add.s64 	%rd26, %rd25, %rd24;
	shl.b64 	%rd27, %rd26, 2;
	add.s64 	%rd7, %rd1, %rd27;
	or.pred  	%p60, %p58, %p59;
	@%p60 bra 	$L__BB0_27;
	ld.global.f32 	%f37, [%rd6+4];
	ld.global.f32 	%f38, [%rd7+4];
	ld.global.f32 	%f39, [%rd3];
	fma.rn.f32 	%f40, %f37, %f38, %f39;
	st.global.f32 	[%rd3], %f40;
$L__BB0_27:
	add.s32 	%r60, %r17, 2;
	setp.lt.s32 	%p61, %r60, %r27;
	or.pred  	%p63, %p52, %p61;
	setp.ge.s32 	%p64, %r60, %r4;
	or.pred  	%p65, %p63, %p64;
	@%p65 bra 	$L__BB0_29;
	ld.global.f32 	%f41, [%rd6+8];
	ld.global.f32 	%f42, [%rd7+8];
	ld.global.f32 	%f43, [%rd3];
	fma.rn.f32 	%f44, %f41, %f42, %f43;
	st.global.f32 	[%rd3], %f44;
$L__BB0_29:
	add.s32 	%r61, %r17, 3;
	setp.lt.s32 	%p66, %r61, %r27;
	or.pred  	%p68, %p52, %p66;
	setp.ge.s32 	%p69, %r61, %r4;
	or.pred  	%p70, %p68, %p69;
	@%p70 bra 	$L__BB0_31;
	ld.global.f32 	%f45, [%rd6+12];
	ld.global.f32 	%f46, [%rd7+12];
	ld.global.f32 	%f47, [%rd3];
	fma.rn.f32 	%f48, %f45, %f46, %f47;
	st.global.f32 	[%rd3], %f48;
$L__BB0_31:
	add.s32 	%r70, %r70, 4;
$L__BB0_32:
	setp.eq.s32 	%p71, %r7, 0;
	@%p71 bra 	$L__BB0_42;
	setp.eq.s32 	%p72, %r7, 1;
	@%p72 bra 	$L__BB0_39;
	add.s32 	%r20, %r70, %r38;
	setp.lt.s32 	%p73, %r20, %r27;
	not.pred 	%p74, %p1;
	or.pred  	%p75, %p74, %p73;
	setp.ge.s32 	%p76, %r20, %r4;
	add.s32 	%r62, %r11, %r20;
	mul.wide.s32 	%rd28, %r62, 4;
	add.s64 	%rd8, %rd2, %rd28;
	or.pred  	%p77, %p75, %p76;
	@%p77 bra 	$L__BB0_36;
	ld.global.f32 	%f49, [%rd8];
	add.s32 	%r63, %r70, %r12;
	mul.wide.u32 	%rd29, %r63, 4;
	add.s64 	%rd30, %rd1, %rd29;
	ld.global.f32 	%f50, [%rd30];
	ld.global.f32 	%f51, [%rd3];
	fma.rn.f32 	%f52, %f49, %f50, %f51;
	st.global.f32 	[%rd3], %f52;
$L__BB0_36:
	add.s32 	%r64, %r20, 1;
	setp.lt.s32 	%p78, %r64, %r27;
	or.pred  	%p80, %p74, %p78;
	setp.ge.s32 	%p81, %r64, %r4;
	or.pred  	%p82, %p80, %p81;
	@%p82 bra 	$L__BB0_38;
	ld.global.f32 	%f53, [%rd8+4];
	cvt.u64.u32 	%rd31, %r12;
	cvt.u64.u32 	%rd32, %r70;
	add.s64 	%rd33, %rd32, %rd31;
	shl.b64 	%rd34, %rd33, 2;
	add.s64 	%rd35, %rd1, %rd34;
	ld.global.f32 	%f54, [%rd35+4];
	ld.global.f32 	%f55, [%rd3];
	fma.rn.f32 	%f56, %f53, %f54, %f55;
	st.global.f32 	[%rd3], %f56;
$L__BB0_38:
	add.s32 	%r70, %r70, 2;
$L__BB0_39:
	setp.eq.s32 	%p83, %r9, 0;
	@%p83 bra 	$L__BB0_42;
	add.s32 	%r23, %r70, %r38;
	setp.lt.s32 	%p84, %r23, %r27;
	not.pred 	%p85, %p1;
	or.pred  	%p86, %p85, %p84;
	setp.ge.s32 	%p87, %r23, %r4;
	or.pred  	%p88, %p86, %p87;
	@%p88 bra 	$L__BB0_42;
	add.s32 	%r65, %r11, %r23;
	mul.wide.s32 	%rd36, %r65, 4;
	add.s64 	%rd37, %rd2, %rd36;
	ld.global.f32 	%f57, [%rd37];
	add.s32 	%r66, %r70, %r12;
	mul.wide.u32 	%rd38, %r66, 4;
	add.s64 	%rd39, %rd1, %rd38;
	ld.global.f32 	%f58, [%rd39];
	ld.global.f32 	%f59, [%rd3];
	fma.rn.f32 	%f60, %f57, %f58, %f59;
	st.global.f32 	[%rd3], %f60;
$L__BB0_42:
	add.s32 	%r67, %r67, 1;
	setp.ne.s32 	%p89, %r67, %r26;
	@%p89 bra 	$L__BB0_2;
$L__BB0_43:
	ret;

}


// ===== COMPILED SASS (sm_100) =====

	.target	sm_100

	.elftype	@"ET_EXEC"


//--------------------- .note.nv.tkinfo           --------------------------
	.section	.note.nv.tkinfo,"",@"SHT_NOTE"
	.sectionflags	@"SHF_NOTE_NV_TKINFO"
	.tkinfo
        /*0018*/ 	.word	0x00000002
        /*0030*/ 	.string	""
        /*0030*/ 	.string	"ptxas"
        /*0030*/ 	.string	"Cuda compilation tools, release 13.0, V13.0.88"
        /*0030*/ 	.string	"Build cuda_13.0.r13.0/compiler.36424714_0"
        /*0030*/ 	.string	"-arch sm_100 -m 64 "



//--------------------- .note.nv.cuinfo           --------------------------
	.section	.note.nv.cuinfo,"",@"SHT_NOTE"
	.sectionflags	@"SHF_NOTE_NV_CUINFO"
        /*0018*/ 	.short	0x0002
        /*001a*/ 	.short	0x0064
        /*001c*/ 	.short	0x0082
	.zero		2


//--------------------- .nv.info                  --------------------------
	.section	.nv.info,"",@"SHT_CUDA_INFO"
	.align	4


	//----- nvinfo : EIATTR_REGCOUNT
	.align		4
        /*0000*/ 	.byte	0x04, 0x2f
        /*0002*/ 	.short	(.L_1 - .L_0)
	.align		4
.L_0:
        /*0004*/ 	.word	index@(_Z17convolutionKernelPfS_S_iii)
        /*0008*/ 	.word	0x0000001e


	//----- nvinfo : EIATTR_FRAME_SIZE
	.align		4
.L_1:
        /*000c*/ 	.byte	0x04, 0x11
        /*000e*/ 	.short	(.L_3 - .L_2)
	.align		4
.L_2:
        /*0010*/ 	.word	index@(_Z17convolutionKernelPfS_S_iii)
        /*0014*/ 	.word	0x00000000


	//----- nvinfo : EIATTR_MIN_STACK_SIZE
	.align		4
.L_3:
        /*0018*/ 	.byte	0x04, 0x12
        /*001a*/ 	.short	(.L_5 - .L_4)
	.align		4
.L_4:
        /*001c*/ 	.word	index@(_Z17convolutionKernelPfS_S_iii)
        /*0020*/ 	.word	0x00000000
.L_5:


//--------------------- .nv.compat                --------------------------
	.section	.nv.compat,"",@"SHT_CUDA_COMPAT_INFO"
	.align	4
        /*0000*/ 	.byte	0x02, 0x09, 0x00, 0x00, 0x02, 0x02, 0x01, 0x00, 0x02, 0x05, 0x05, 0x00, 0x03, 0x07, 0x01, 0x01
        /*0010*/ 	.byte	0x02, 0x03, 0x00, 0x00, 0x02, 0x06, 0x01, 0x00, 0x04, 0x0b, 0x08, 0x00, 0x09, 0x00, 0x00, 0x00
        /*0020*/ 	.byte	0x00, 0x00, 0x00, 0x00


//--------------------- .nv.info._Z17convolutionKernelPfS_S_iii --------------------------
	.section	.nv.info._Z17convolutionKernelPfS_S_iii,"",@"SHT_CUDA_INFO"
	.sectionflags	@""
	.align	4


	//----- nvinfo : EIATTR_CUDA_API_VERSION
	.align		4
        /*0000*/ 	.byte	0x04, 0x37
        /*0002*/ 	.short	(.L_7 - .L_6)
.L_6:
        /*0004*/ 	.word	0x00000082


	//----- nvinfo : EIATTR_KPARAM_INFO
	.align		4
.L_7:
        /*0008*/ 	.byte	0x04, 0x17
        /*000a*/ 	.short	(.L_9 - .L_8)
.L_8:
        /*000c*/ 	.word	0x00000000
        /*0010*/ 	.short	0x0005
        /*0012*/ 	.short	0x0020
        /*0014*/ 	.byte	0x00, 0xf0, 0x11, 0x00


	//----- nvinfo : EIATTR_KPARAM_INFO
	.align		4
.L_9:
        /*0018*/ 	.byte	0x04, 0x17
        /*001a*/ 	.short	(.L_11 - .L_10)
.L_10:
        /*001c*/ 	.word	0x00000000
        /*0020*/ 	.short	0x0004
        /*0022*/ 	.short	0x001c
        /*0024*/ 	.byte	0x00, 0xf0, 0x11, 0x00


	//----- nvinfo : EIATTR_KPARAM_INFO
	.align		4
.L_11:
        /*0028*/ 	.byte	0x04, 0x17
        /*002a*/ 	.short	(.L_13 - .L_12)
.L_12:
        /*002c*/ 	.word	0x00000000
        /*0030*/ 	.short	0x0003
        /*0032*/ 	.short	0x0018
        /*0034*/ 	.byte	0x00, 0xf0, 0x11, 0x00


	//----- nvinfo : EIATTR_KPARAM_INFO
	.align		4
.L_13:
        /*0038*/ 	.byte	0x04, 0x17
        /*003a*/ 	.short	(.L_15 - .L_14)
.L_14:
        /*003c*/ 	.word	0x00000000
        /*0040*/ 	.short	0x0002
        /*0042*/ 	.short	0x0010
        /*0044*/ 	.byte	0x00, 0xf5, 0x21, 0x00


	//----- nvinfo : EIATTR_KPARAM_INFO
	.align		4
.L_15:
        /*0048*/ 	.byte	0x04, 0x17
        /*004a*/ 	.short	(.L_17 - .L_16)
.L_16:
        /*004c*/ 	.word	0x00000000
        /*0050*/ 	.short	0x0001
        /*0052*/ 	.short	0x0008
        /*0054*/ 	.byte	0x00, 0xf5, 0x21, 0x00


	//----- nvinfo : EIATTR_KPARAM_INFO
	.align		4
.L_17:
        /*0058*/ 	.byte	0x04, 0x17
        /*005a*/ 	.short	(.L_19 - .L_18)
.L_18:
        /*005c*/ 	.word	0x00000000
        /*0060*/ 	.short	0x0000
        /*0062*/ 	.short	0x0000
        /*0064*/ 	.byte	0x00, 0xf5, 0x21, 0x00


	//----- nvinfo : EIATTR_SPARSE_MMA_MASK
	.align		4
.L_19:
        /*0068*/ 	.byte	0x03, 0x50
        /*006a*/ 	.short	0x0000


	//----- nvinfo : EIATTR_MAXREG_COUNT
	.align		4
        /*006c*/ 	.byte	0x03, 0x1b
        /*006e*/ 	.short	0x00ff


	//----- nvinfo : EIATTR_MERCURY_ISA_VERSION
	.align		4
        /*0070*/ 	.byte	0x03, 0x5f
        /*0072*/ 	.short	0x0101


	//----- nvinfo : EIATTR_VRC_CTA_INIT_COUNT
	.align		4
        /*0074*/ 	.byte	0x02, 0x4a
	.zero		1
	.zero		1


	//----- nvinfo : EIATTR_EXIT_INSTR_OFFSETS
	.align		4
        /*0078*/ 	.byte	0x04, 0x1c
        /*007a*/ 	.short	(.L_21 - .L_20)


	//   ....[0]....
.L_20:
        /*007c*/ 	.word	0x00000110


	//   ....[1]....
        /*0080*/ 	.word	0x00000fa0


	//----- nvinfo : EIATTR_CRS_STACK_SIZE
	.align		4
.L_21:
        /*0084*/ 	.byte	0x04, 0x1e
        /*0086*/ 	.short	(.L_23 - .L_22)
.L_22:
        /*0088*/ 	.word	0x00000000


	//----- nvinfo : EIATTR_CBANK_PARAM_SIZE
	.align		4
.L_23:
        /*008c*/ 	.byte	0x03, 0x19
        /*008e*/ 	.short	0x0024


	//----- nvinfo : EIATTR_PARAM_CBANK
	.align		4
        /*0090*/ 	.byte	0x04, 0x0a
        /*0092*/ 	.short	(.L_25 - .L_24)
	.align		4
.L_24:
        /*0094*/ 	.word	index@(.nv.constant0._Z17convolutionKernelPfS_S_iii)
        /*0098*/ 	.short	0x0380
        /*009a*/ 	.short	0x0024


	//----- nvinfo : EIATTR_SW_WAR
	.align		4
.L_25:
        /*009c*/ 	.byte	0x04, 0x36
        /*009e*/ 	.short	(.L_27 - .L_26)
.L_26:
        /*00a0*/ 	.word	0x00000008
.L_27:


//--------------------- .nv.callgraph             --------------------------
	.section	.nv.callgraph,"",@"SHT_CUDA_CALLGRAPH"
	.align	4
	.sectionentsize	8
	.align		4
        /*0000*/ 	.word	0x00000000
	.align		4
        /*0004*/ 	.word	0xffffffff
	.align		4
        /*0008*/ 	.word	0x00000000
	.align		4
        /*000c*/ 	.word	0xfffffffe
	.align		4
        /*0010*/ 	.word	0x00000000
	.align		4
        /*0014*/ 	.word	0xfffffffd
	.align		4
        /*0018*/ 	.word	0x00000000
	.align		4
        /*001c*/ 	.word	0xfffffffc


//--------------------- .text._Z17convolutionKernelPfS_S_iii --------------------------
	.section	.text._Z17convolutionKernelPfS_S_iii,"ax",@progbits
	.align	128
        .global         _Z17convolutionKernelPfS_S_iii
        .type           _Z17convolutionKernelPfS_S_iii,@function
        .size           _Z17convolutionKernelPfS_S_iii,(.L_x_24 - _Z17convolutionKernelPfS_S_iii)
        .other          _Z17convolutionKernelPfS_S_iii,@"STO_CUDA_ENTRY STV_DEFAULT"
_Z17convolutionKernelPfS_S_iii:
.text._Z17convolutionKernelPfS_S_iii:
[----:B------:R-:W-:Y:S01]  /*0000*/  LDC R1, c[0x0][0x37c] ;  /* 0x0000df00ff017b82 */ /* 0x000fe20000000800 */
[----:B------:R-:W0:Y:S07]  /*0010*/  S2R R3, SR_TID.X ;  /* 0x0000000000037919 */ /* 0x000e2e0000002100 */
[----:B------:R-:W1:Y:S01]  /*0020*/  LDC.64 R4, c[0x0][0x398] ;  /* 0x0000e600ff047b82 */ /* 0x000e620000000a00 */
[----:B------:R-:W2:Y:S07]  /*0030*/  S2R R6, SR_TID.Y ;  /* 0x0000000000067919 */ /* 0x000eae0000002200 */
[----:B------:R-:W0:Y:S08]  /*0040*/  LDC R0, c[0x0][0x360] ;  /* 0x0000d800ff007b82 */ /* 0x000e300000000800 */
[----:B------:R-:W0:Y:S08]  /*0050*/  S2UR UR4, SR_CTAID.X ;  /* 0x00000000000479c3 */ /* 0x000e300000002500 */
[----:B------:R-:W2:Y:S01]  /*0060*/  S2UR UR5, SR_CTAID.Y ;  /* 0x00000000000579c3 */ /* 0x000ea20000002600 */
[----:B-1----:R-:W-:Y:S01]  /*0070*/  IMAD.IADD R2, R4, 0x1, -R5 ;  /* 0x0000000104027824 */ /* 0x002fe200078e0a05 */
[----:B------:R-:W-:-:S06]  /*0080*/  ISETP.GE.AND P0, PT, R5, 0x1, PT ;  /* 0x000000010500780c */ /* 0x000fcc0003f06270 */
[----:B------:R-:W2:Y:S08]  /*0090*/  LDC R11, c[0x0][0x364] ;  /* 0x0000d900ff0b7b82 */ /* 0x000eb00000000800 */
[----:B------:R-:W1:Y:S01]  /*00a0*/  LDC R9, c[0x0][0x3a0] ;  /* 0x0000e800ff097b82 */ /* 0x000e620000000800 */
[----:B0-----:R-:W-:Y:S02]  /*00b0*/  IMAD R0, R0, UR4, R3 ;  /* 0x0000000400007c24 */ /* 0x001fe4000f8e0203 */
[----:B--2---:R-:W-:-:S05]  /*00c0*/  IMAD R11, R11, UR5, R6 ;  /* 0x000000050b0b7c24 */ /* 0x004fca000f8e0206 */
[----:B------:R-:W-:Y:S01]  /*00d0*/  VIMNMX R3, PT, PT, R0, R11, !PT ;  /* 0x0000000b00037248 */ /* 0x000fe20007fe0100 */
[----:B-1----:R-:W-:-:S04]  /*00e0*/  IMAD R2, R9, 0x2, R2 ;  /* 0x0000000209027824 */ /* 0x002fc800078e0202 */
[----:B------:R-:W-:-:S05]  /*00f0*/  VIADD R6, R2, 0x1 ;  /* 0x0000000102067836 */ /* 0x000fca0000000000 */
[----:B------:R-:W-:-:S13]  /*0100*/  ISETP.GE.OR P0, PT, R3, R6, !P0 ;  /* 0x000000060300720c */ /* 0x000fda0004706670 */
[----:B------:R-:W-:Y:S05]  /*0110*/  @P0 EXIT ;  /* 0x000000000000094d */ /* 0x000fea0003800000 */
[----:B------:R-:W0:Y:S01]  /*0120*/  LDC.64 R2, c[0x0][0x390] ;  /* 0x0000e400ff027b82 */ /* 0x000e220000000a00 */
[C---:B------:R-:W-:Y:S01]  /*0130*/  LOP3.LUT R15, R5.reuse, 0x7, RZ, 0xc0, !PT ;  /* 0x00000007050f7812 */ /* 0x040fe200078ec0ff */
[----:B------:R-:W-:Y:S01]  /*0140*/  IMAD R7, R6, R0, R11 ;  /* 0x0000000006077224 */ /* 0x000fe200078e020b */
[C---:B------:R-:W-:Y:S01]  /*0150*/  LOP3.LUT R20, R5.reuse, 0x3, RZ, 0xc0, !PT ;  /* 0x0000000305147812 */ /* 0x040fe200078ec0ff */
[----:B------:R-:W-:Y:S01]  /*0160*/  IMAD.IADD R10, R4, 0x1, R9 ;  /* 0x00000001040a7824 */ /* 0x000fe200078e0209 */
[----:B------:R-:W-:Y:S01]  /*0170*/  LOP3.LUT R12, R5, 0x7ffffff8, RZ, 0xc0, !PT ;  /* 0x7ffffff8050c7812 */ /* 0x000fe200078ec0ff */
[----:B------:R-:W-:Y:S01]  /*0180*/  VIADD R21, R15, 0xffffffff ;  /* 0xffffffff0f157836 */ /* 0x000fe20000000000 */
[----:B------:R-:W1:Y:S04]  /*0190*/  LDCU.64 UR6, c[0x0][0x358] ;  /* 0x00006b00ff0677ac */ /* 0x000e680008000a00 */
[----:B------:R-:W-:Y:S01]  /*01a0*/  ISETP.GE.U32.AND P0, PT, R21, 0x3, PT ;  /* 0x000000031500780c */ /* 0x000fe20003f06070 */
[----:B------:R-:W-:-:S03]  /*01b0*/  UMOV UR4, URZ ;  /* 0x000000ff00047c82 */ /* 0x000fc60008000000 */
[----:B------:R-:W-:Y:S01]  /*01c0*/  P2R R4, PR, RZ, 0x1 ;  /* 0x00000001ff047803 */ /* 0x000fe20000000000 */
[----:B01----:R-:W-:-:S08]  /*01d0*/  IMAD.WIDE R2, R7, 0x4, R2 ;  /* 0x0000000407027825 */ /* 0x003fd000078e0202 */
.L_x_22:
[----:B0-----:R-:W0:Y:S01]  /*01e0*/  LDCU.64 UR8, c[0x0][0x398] ;  /* 0x00007300ff0877ac */ /* 0x001e220008000a00 */
[----:B------:R-:W-:Y:S01]  /*01f0*/  IADD3 R4, PT, PT, R0, UR4, RZ ;  /* 0x0000000400047c10 */ /* 0x000fe2000fffe0ff */
[----:B------:R-:W-:Y:S01]  /*0200*/  IMAD.MOV.U32 R8, RZ, RZ, RZ ;  /* 0x000000ffff087224 */ /* 0x000fe200078e00ff */
[----:B-1----:R-:W1:Y:S02]  /*0210*/  LDCU UR5, c[0x0][0x3a0] ;  /* 0x00007400ff0577ac */ /* 0x002e640008000800 */
[C---:B------:R-:W-:Y:S01]  /*0220*/  ISETP.GE.AND P5, PT, R4.reuse, R10, PT ;  /* 0x0000000a0400720c */ /* 0x040fe20003fa6270 */
[----:B0-----:R-:W-:Y:S01]  /*0230*/  UISETP.GE.U32.AND UP1, UPT, UR9, 0x8, UPT ;  /* 0x000000080900788c */ /* 0x001fe2000bf26070 */
[----:B-1----:R-:W-:Y:S01]  /*0240*/  IMAD.U32 R13, RZ, RZ, UR5 ;  /* 0x00000005ff0d7e24 */ /* 0x002fe2000f8e00ff */
[----:B------:R-:W-:Y:S02]  /*0250*/  UIMAD UR5, UR4, UR9, URZ ;  /* 0x00000009040572a4 */ /* 0x000fe4000f8e02ff */
[----:B------:R-:W-:Y:S01]  /*0260*/  UIADD3 UR4, UPT, UPT, UR4, 0x1, URZ ;  /* 0x0000000104047890 */ /* 0x000fe2000fffe0ff */
[C---:B------:R-:W-:Y:S01]  /*0270*/  IMAD.IADD R14, R4.reuse, 0x1, -R13 ;  /* 0x00000001040e7824 */ /* 0x040fe200078e0a0d */
[----:B------:R-:W-:-:S02]  /*0280*/  ISETP.GE.AND P5, PT, R4, R13, !P5 ;  /* 0x0000000d0400720c */ /* 0x000fc40006fa6270 */
[----:B------:R-:W-:Y:S01]  /*0290*/  UISETP.NE.AND UP0, UPT, UR4, UR9, UPT ;  /* 0x000000090400728c */ /* 0x000fe2000bf05270 */
[----:B------:R-:W-:Y:S01]  /*02a0*/  IMAD R14, R14, UR8, -R13 ;  /* 0x000000080e0e7c24 */ /* 0x000fe2000f8e0a0d */
[----:B--234-:R-:W-:Y:S09]  /*02b0*/  BRA.U !UP1, `(.L_x_0) ;  /* 0x00000005098c7547 */ /* 0x01cff2000b800000 */
[----:B------:R-:W0:Y:S01]  /*02c0*/  LDC R13, c[0x0][0x3a0] ;  /* 0x0000e800ff0d7b82 */ /* 0x000e220000000800 */
[----:B------:R-:W-:-:S07]  /*02d0*/  IMAD.MOV.U32 R22, RZ, RZ, RZ ;  /* 0x000000ffff167224 */ /* 0x000fce00078e00ff */
[----:B------:R-:W1:Y:S08]  /*02e0*/  LDC.64 R4, c[0x0][0x380] ;  /* 0x0000e000ff047b82 */ /* 0x000e700000000a00 */
[----:B------:R-:W2:Y:S02]  /*02f0*/  LDC.64 R6, c[0x0][0x388] ;  /* 0x0000e200ff067b82 */ /* 0x000ea40000000a00 */
.L_x_13:
[----:B------:R-:W-:-:S04]  /*0300*/  IADD3 R23, PT, PT, R11, R22, RZ ;  /* 0x000000160b177210 */ /* 0x000fc80007ffe0ff */
[----:B0-----:R-:W-:Y:S01]  /*0310*/  ISETP.LT.OR P0, PT, R23, R13, !P5 ;  /* 0x0000000d1700720c */ /* 0x001fe20006f01670 */
[----:B------:R-:W-:-:S03]  /*0320*/  IMAD.IADD R9, R14, 0x1, R23 ;  /* 0x000000010e097824 */ /* 0x000fc600078e0217 */
[----:B------:R-:W-:Y:S01]  /*0330*/  ISETP.GE.OR P1, PT, R23, R10, P0 ;  /* 0x0000000a1700720c */ /* 0x000fe20000726670 */
[----:B-1----:R-:W-:-:S12]  /*0340*/  IMAD.WIDE R8, R9, 0x4, R4 ;  /* 0x0000000409087825 */ /* 0x002fd800078e0204 */
[----:B------:R-:W0:Y:S01]  /*0350*/  @!P1 LDC.64 R16, c[0x0][0x388] ;  /* 0x0000e200ff109b82 */ /* 0x000e220000000a00 */
[----:B--234-:R-:W-:Y:S01]  /*0360*/  @!P1 VIADD R19, R22, UR5 ;  /* 0x0000000516139c36 */ /* 0x01cfe20008000000 */
[----:B------:R-:W3:Y:S04]  /*0370*/  @!P1 LDG.E R24, desc[UR6][R8.64] ;  /* 0x0000000608189981 */ /* 0x000ee8000c1e1900 */
[----:B------:R-:W3:Y:S01]  /*0380*/  @!P1 LDG.E R25, desc[UR6][R2.64] ;  /* 0x0000000602199981 */ /* 0x000ee2000c1e1900 */
[----:B0-----:R-:W-:-:S06]  /*0390*/  @!P1 IMAD.WIDE.U32 R18, R19, 0x4, R16 ;  /* 0x0000000413129825 */ /* 0x001fcc00078e0010 */
[----:B------:R-:W3:Y:S01]  /*03a0*/  @!P1 LDG.E R18, desc[UR6][R18.64] ;  /* 0x0000000612129981 */ /* 0x000ee2000c1e1900 */
[----:B------:R-:W-:Y:S01]  /*03b0*/  VIADD R16, R23, 0x1 ;  /* 0x0000000117107836 */ /* 0x000fe20000000000 */
[----:B------:R-:W-:-:S04]  /*03c0*/  IADD3 R17, P2, PT, R22, UR5, RZ ;  /* 0x0000000516117c10 */ /* 0x000fc8000ff5e0ff */
[----:B------:R-:W-:Y:S01]  /*03d0*/  ISETP.LT.OR P0, PT, R16, R13, !P5 ;  /* 0x0000000d1000720c */ /* 0x000fe20006f01670 */
[----:B------:R-:W-:-:S03]  /*03e0*/  IMAD.X R26, RZ, RZ, RZ, P2 ;  /* 0x000000ffff1a7224 */ /* 0x000fc600010e06ff */
[----:B------:R-:W-:Y:S02]  /*03f0*/  ISETP.GE.OR P0, PT, R16, R10, P0 ;  /* 0x0000000a1000720c */ /* 0x000fe40000706670 */
[----:B--2---:R-:W-:-:S04]  /*0400*/  LEA R16, P2, R17, R6, 0x2 ;  /* 0x0000000611107211 */ /* 0x004fc800078410ff */
[----:B------:R-:W-:Y:S01]  /*0410*/  LEA.HI.X R17, R17, R7, R26, 0x2, P2 ;  /* 0x0000000711117211 */ /* 0x000fe200010f141a */
[----:B---3--:R-:W-:-:S05]  /*0420*/  @!P1 FFMA R25, R24, R18, R25 ;  /* 0x0000001218199223 */ /* 0x008fca0000000019 */
[----:B------:R0:W-:Y:S04]  /*0430*/  @!P1 STG.E desc[UR6][R2.64], R25 ;  /* 0x0000001902009986 */ /* 0x0001e8000c101906 */
[----:B------:R-:W2:Y:S04]  /*0440*/  @!P0 LDG.E R24, desc[UR6][R8.64+0x4] ;  /* 0x0000040608188981 */ /* 0x000ea8000c1e1900 */
[----:B------:R-:W2:Y:S04]  /*0450*/  @!P0 LDG.E R19, desc[UR6][R16.64+0x4] ;  /* 0x0000040610138981 */ /* 0x000ea8000c1e1900 */
[----:B------:R-:W2:Y:S01]  /*0460*/  @!P0 LDG.E R27, desc[UR6][R2.64] ;  /* 0x00000006021b8981 */ /* 0x000ea2000c1e1900 */
[----:B------:R-:W-:-:S04]  /*0470*/  IADD3 R18, PT, PT, R23, 0x2, RZ ;  /* 0x0000000217127810 */ /* 0x000fc80007ffe0ff */
[----:B------:R-:W-:-:S04]  /*0480*/  ISETP.LT.OR P6, PT, R18, R13, !P5 ;  /* 0x0000000d1200720c */ /* 0x000fc80006fc1670 */
[-C--:B------:R-:W-:Y:S01]  /*0490*/  ISETP.GE.OR P6, PT, R18, R10.reuse, P6 ;  /* 0x0000000a1200720c */ /* 0x080fe200037c6670 */
[C---:B------:R-:W-:Y:S02]  /*04a0*/  VIADD R18, R23.reuse, 0x4 ;  /* 0x0000000417127836 */ /* 0x040fe40000000000 */
[----:B0-----:R-:W-:Y:S01]  /*04b0*/  VIADD R25, R23, 0x6 ;  /* 0x0000000617197836 */ /* 0x001fe20000000000 */
[----:B------:R-:W-:Y:S02]  /*04c0*/  BSSY.RECONVERGENT B0, `(.L_x_1) ;  /* 0x0000016000007945 */ /* 0x000fe40003800200 */
[CC--:B------:R-:W-:Y:S02]  /*04d0*/  ISETP.LT.OR P3, PT, R18.reuse, R13.reuse, !P5 ;  /* 0x0000000d1200720c */ /* 0x0c0fe40006f61670 */
[----:B------:R-:W-:Y:S02]  /*04e0*/  ISETP.LT.OR P1, PT, R25, R13, !P5 ;  /* 0x0000000d1900720c */ /* 0x000fe40006f21670 */
[----:B------:R-:W-:-:S02]  /*04f0*/  ISETP.GE.OR P3, PT, R18, R10, P3 ;  /* 0x0000000a1200720c */ /* 0x000fc40001f66670 */
[----:B------:R-:W-:Y:S01]  /*0500*/  ISETP.GE.OR P1, PT, R25, R10, P1 ;  /* 0x0000000a1900720c */ /* 0x000fe20000f26670 */
[----:B--2---:R-:W-:Y:S01]  /*0510*/  @!P0 FFMA R19, R24, R19, R27 ;  /* 0x0000001318138223 */ /* 0x004fe2000000001b */
[----:B------:R-:W-:-:S05]  /*0520*/  VIADD R24, R23, 0x3 ;  /* 0x0000000317187836 */ /* 0x000fca0000000000 */
[----:B------:R-:W-:-:S04]  /*0530*/  ISETP.LT.OR P4, PT, R24, R13, !P5 ;  /* 0x0000000d1800720c */ /* 0x000fc80006f81670 */
[-C--:B------:R-:W-:Y:S01]  /*0540*/  ISETP.GE.OR P4, PT, R24, R10.reuse, P4 ;  /* 0x0000000a1800720c */ /* 0x080fe20002786670 */
[C---:B------:R-:W-:Y:S01]  /*0550*/  VIADD R24, R23.reuse, 0x5 ;  /* 0x0000000517187836 */ /* 0x040fe20000000000 */
[----:B------:R-:W-:Y:S01]  /*0560*/  IADD3 R23, PT, PT, R23, 0x7, RZ ;  /* 0x0000000717177810 */ /* 0x000fe20007ffe0ff */
[----:B------:R0:W-:Y:S03]  /*0570*/  @!P0 STG.E desc[UR6][R2.64], R19 ;  /* 0x0000001302008986 */ /* 0x0001e6000c101906 */
[CC--:B------:R-:W-:Y:S02]  /*0580*/  ISETP.LT.OR P2, PT, R24.reuse, R13.reuse, !P5 ;  /* 0x0000000d1800720c */ /* 0x0c0fe40006f41670 */
[----:B------:R-:W-:Y:S02]  /*0590*/  ISETP.LT.OR P0, PT, R23, R13, !P5 ;  /* 0x0000000d1700720c */ /* 0x000fe40006f01670 */
[----:B------:R-:W-:-:S02]  /*05a0*/  ISETP.GE.OR P2, PT, R24, R10, P2 ;  /* 0x0000000a1800720c */ /* 0x000fc40001746670 */
[----:B------:R-:W-:Y:S01]  /*05b0*/  ISETP.GE.OR P0, PT, R23, R10, P0 ;  /* 0x0000000a1700720c */ /* 0x000fe20000706670 */
[----:B------:R-:W-:-:S12]  /*05c0*/  @P6 BRA `(.L_x_2) ;  /* 0x0000000000146947 */ /* 0x000fd80003800000 */
[----:B------:R-:W2:Y:S04]  /*05d0*/  LDG.E R18, desc[UR6][R8.64+0x8] ;  /* 0x0000080608127981 */ /* 0x000ea8000c1e1900 */
[----:B0-----:R-:W2:Y:S04]  /*05e0*/  LDG.E R19, desc[UR6][R16.64+0x8] ;  /* 0x0000080610137981 */ /* 0x001ea8000c1e1900 */
[----:B------:R-:W2:Y:S02]  /*05f0*/  LDG.E R23, desc[UR6][R2.64] ;  /* 0x0000000602177981 */ /* 0x000ea4000c1e1900 */
[----:B--2---:R-:W-:-:S05]  /*0600*/  FFMA R19, R18, R19, R23 ;  /* 0x0000001312137223 */ /* 0x004fca0000000017 */
[----:B------:R1:W-:Y:S02]  /*0610*/  STG.E desc[UR6][R2.64], R19 ;  /* 0x0000001302007986 */ /* 0x0003e4000c101906 */
.L_x_2:
[----:B------:R-:W-:Y:S05]  /*0620*/  BSYNC.RECONVERGENT B0 ;  /* 0x0000000000007941 */ /* 0x000fea0003800200 */
.L_x_1:
[----:B------:R-:W-:Y:S04]  /*0630*/  BSSY.RECONVERGENT B0, `(.L_x_3) ;  /* 0x0000007000007945 */ /* 0x000fe80003800200 */
[----:B------:R-:W-:Y:S05]  /*0640*/  @P4 BRA `(.L_x_4) ;  /* 0x0000000000144947 */ /* 0x000fea0003800000 */
[----:B------:R-:W2:Y:S04]  /*0650*/  LDG.E R18, desc[UR6][R8.64+0xc] ;  /* 0x00000c0608127981 */ /* 0x000ea8000c1e1900 */
[----:B01----:R-:W2:Y:S04]  /*0660*/  LDG.E R19, desc[UR6][R16.64+0xc] ;  /* 0x00000c0610137981 */ /* 0x003ea8000c1e1900 */
[----:B------:R-:W2:Y:S02]  /*0670*/  LDG.E R23, desc[UR6][R2.64] ;  /* 0x0000000602177981 */ /* 0x000ea4000c1e1900 */
[----:B--2---:R-:W-:-:S05]  /*0680*/  FFMA R19, R18, R19, R23 ;  /* 0x0000001312137223 */ /* 0x004fca0000000017 */
[----:B------:R2:W-:Y:S02]  /*0690*/  STG.E desc[UR6][R2.64], R19 ;  /* 0x0000001302007986 */ /* 0x0005e4000c101906 */
.L_x_4:
[----:B------:R-:W-:Y:S05]  /*06a0*/  BSYNC.RECONVERGENT B0 ;  /* 0x0000000000007941 */ /* 0x000fea0003800200 */
.L_x_3:
[----:B------:R-:W-:Y:S04]  /*06b0*/  BSSY.RECONVERGENT B0, `(.L_x_5) ;  /* 0x0000007000007945 */ /* 0x000fe80003800200 */
[----:B------:R-:W-:Y:S05]  /*06c0*/  @P3 BRA `(.L_x_6) ;  /* 0x0000000000143947 */ /* 0x000fea0003800000 */
[----:B------:R-:W3:Y:S04]  /*06d0*/  LDG.E R18, desc[UR6][R8.64+0x10] ;  /* 0x0000100608127981 */ /* 0x000ee8000c1e1900 */
[----:B012---:R-:W3:Y:S04]  /*06e0*/  LDG.E R19, desc[UR6][R16.64+0x10] ;  /* 0x0000100610137981 */ /* 0x007ee8000c1e1900 */
[----:B------:R-:W3:Y:S02]  /*06f0*/  LDG.E R23, desc[UR6][R2.64] ;  /* 0x0000000602177981 */ /* 0x000ee4000c1e1900 */
[----:B---3--:R-:W-:-:S05]  /*0700*/  FFMA R19, R18, R19, R23 ;  /* 0x0000001312137223 */ /* 0x008fca0000000017 */
[----:B------:R3:W-:Y:S02]  /*0710*/  STG.E desc[UR6][R2.64], R19 ;  /* 0x0000001302007986 */ /* 0x0007e4000c101906 */
.L_x_6:
[----:B------:R-:W-:Y:S05]  /*0720*/  BSYNC.RECONVERGENT B0 ;  /* 0x0000000000007941 */ /* 0x000fea0003800200 */
.L_x_5:
[----:B------:R-:W-:Y:S04]  /*0730*/  BSSY.RECONVERGENT B0, `(.L_x_7) ;  /* 0x0000007000007945 */ /* 0x000fe80003800200 */
[----:B------:R-:W-:Y:S05]  /*0740*/  @P2 BRA `(.L_x_8) ;  /* 0x0000000000142947 */ /* 0x000fea0003800000 */
[----:B------:R-:W4:Y:S04]  /*0750*/  LDG.E R18, desc[UR6][R8.64+0x14] ;  /* 0x0000140608127981 */ /* 0x000f28000c1e1900 */
[----:B0123--:R-:W4:Y:S04]  /*0760*/  LDG.E R19, desc[UR6][R16.64+0x14] ;  /* 0x0000140610137981 */ /* 0x00ff28000c1e1900 */
[----:B------:R-:W4:Y:S02]  /*0770*/  LDG.E R23, desc[UR6][R2.64] ;  /* 0x0000000602177981 */ /* 0x000f24000c1e1900 */
[----:B----4-:R-:W-:-:S05]  /*0780*/  FFMA R19, R18, R19, R23 ;  /* 0x0000001312137223 */ /* 0x010fca0000000017 */
[----:B------:R4:W-:Y:S02]  /*0790*/  STG.E desc[UR6][R2.64], R19 ;  /* 0x0000001302007986 */ /* 0x0009e4000c101906 */
.L_x_8:
[----:B------:R-:W-:Y:S05]  /*07a0*/  BSYNC.RECONVERGENT B0 ;  /* 0x0000000000007941 */ /* 0x000fea0003800200 */
.L_x_7:
[----:B------:R-:W-:Y:S04]  /*07b0*/  BSSY.RECONVERGENT B0, `(.L_x_9) ;  /* 0x0000007000007945 */ /* 0x000fe80003800200 */
[----:B------:R-:W-:Y:S05]  /*07c0*/  @P1 BRA `(.L_x_10) ;  /* 0x0000000000141947 */ /* 0x000fea0003800000 */
[----:B------:R-:W5:Y:S04]  /*07d0*/  LDG.E R18, desc[UR6][R8.64+0x18] ;  /* 0x0000180608127981 */ /* 0x000f68000c1e1900 */
[----:B01234-:R-:W5:Y:S04]  /*07e0*/  LDG.E R19, desc[UR6][R16.64+0x18] ;  /* 0x0000180610137981 */ /* 0x01ff68000c1e1900 */
[----:B------:R-:W5:Y:S02]  /*07f0*/  LDG.E R23, desc[UR6][R2.64] ;  /* 0x0000000602177981 */ /* 0x000f64000c1e1900 */
[----:B-----5:R-:W-:-:S05]  /*0800*/  FFMA R19, R18, R19, R23 ;  /* 0x0000001312137223 */ /* 0x020fca0000000017 */
[----:B------:R0:W-:Y:S02]  /*0810*/  STG.E desc[UR6][R2.64], R19 ;  /* 0x0000001302007986 */ /* 0x0001e4000c101906 */
.L_x_10:
[----:B------:R-:W-:Y:S05]  /*0820*/  BSYNC.RECONVERGENT B0 ;  /* 0x0000000000007941 */ /* 0x000fea0003800200 */
.L_x_9:
[----:B------:R-:W-:Y:S04]  /*0830*/  BSSY.RECONVERGENT B0, `(.L_x_11) ;  /* 0x0000007000007945 */ /* 0x000fe80003800200 */
[----:B------:R-:W-:Y:S05]  /*0840*/  @P0 BRA `(.L_x_12) ;  /* 0x0000000000140947 */ /* 0x000fea0003800000 */
[----:B------:R-:W5:Y:S04]  /*0850*/  LDG.E R8, desc[UR6][R8.64+0x1c] ;  /* 0x00001c0608087981 */ /* 0x000f68000c1e1900 */
[----:B------:R-:W5:Y:S04]  /*0860*/  LDG.E R17, desc[UR6][R16.64+0x1c] ;  /* 0x00001c0610117981 */ /* 0x000f68000c1e1900 */
[----:B01234-:R-:W5:Y:S02]  /*0870*/  LDG.E R19, desc[UR6][R2.64] ;  /* 0x0000000602137981 */ /* 0x01ff64000c1e1900 */
[----:B-----5:R-:W-:-:S05]  /*0880*/  FFMA R19, R8, R17, R19 ;  /* 0x0000001108137223 */ /* 0x020fca0000000013 */
[----:B------:R0:W-:Y:S02]  /*0890*/  STG.E desc[UR6][R2.64], R19 ;  /* 0x0000001302007986 */ /* 0x0001e4000c101906 */
.L_x_12:
[----:B------:R-:W-:Y:S05]  /*08a0*/  BSYNC.RECONVERGENT B0 ;  /* 0x0000000000007941 */ /* 0x000fea0003800200 */
.L_x_11:
[----:B------:R-:W-:-:S05]  /*08b0*/  VIADD R22, R22, 0x8 ;  /* 0x0000000816167836 */ /* 0x000fca0000000000 */
[----:B------:R-:W-:-:S13]  /*08c0*/  ISETP.NE.AND P0, PT, R22, R12, PT ;  /* 0x0000000c1600720c */ /* 0x000fda0003f05270 */
[----:B------:R-:W-:Y:S05]  /*08d0*/  @P0 BRA `(.L_x_13) ;  /* 0xfffffff800880947 */ /* 0x000fea000383ffff */
[----:B------:R-:W-:-:S07]  /*08e0*/  IMAD.MOV.U32 R8, RZ, RZ, R12 ;  /* 0x000000ffff087224 */ /* 0x000fce00078e000c */
.L_x_0:
[----:B------:R-:W-:-:S13]  /*08f0*/  ISETP.NE.AND P0, PT, R15, RZ, PT ;  /* 0x000000ff0f00720c */ /* 0x000fda0003f05270 */
[----:B------:R-:W-:Y:S05]  /*0900*/  @!P0 BRA `(.L_x_14) ;  /* 0x0000000400a08947 */ /* 0x000fea0003800000 */
[----:B------:R-:W-:-:S13]  /*0910*/  ISETP.GE.U32.AND P1, PT, R21, 0x3, PT ;  /* 0x000000031500780c */ /* 0x000fda0003f26070 */
[----:B------:R-:W-:Y:S05]  /*0920*/  @!P1 BRA `(.L_x_15) ;  /* 0x0000000000c89947 */ /* 0x000fea0003800000 */
[----:B------:R-:W-:Y:S01]  /*0930*/  IMAD.IADD R9, R11, 0x1, R8 ;  /* 0x000000010b097824 */ /* 0x000fe200078e0208 */
[----:B------:R-:W5:Y:S03]  /*0940*/  LDC.64 R4, c[0x0][0x380] ;  /* 0x0000e000ff047b82 */ /* 0x000f660000000a00 */
[----:B------:R-:W-:Y:S01]  /*0950*/  IMAD.IADD R17, R14, 0x1, R9 ;  /* 0x000000010e117824 */ /* 0x000fe200078e0209 */
[----:B------:R-:W-:-:S04]  /*0960*/  ISETP.LT.OR P0, PT, R9, R13, !P5 ;  /* 0x0000000d0900720c */ /* 0x000fc80006f01670 */
[----:B------:R-:W-:-:S13]  /*0970*/  ISETP.GE.OR P1, PT, R9, R10, P0 ;  /* 0x0000000a0900720c */ /* 0x000fda0000726670 */
[----:B------:R-:W5:Y:S01]  /*0980*/  @!P1 LDC.64 R6, c[0x0][0x388] ;  /* 0x0000e200ff069b82 */ /* 0x000f620000000a00 */
[----:B01234-:R-:W-:Y:S01]  /*0990*/  @!P1 IADD3 R19, PT, PT, R8, UR5, RZ ;  /* 0x0000000508139c10 */ /* 0x01ffe2000fffe0ff */
[----:B------:R-:W2:Y:S01]  /*09a0*/  @!P1 LDG.E R23, desc[UR6][R2.64] ;  /* 0x0000000602179981 */ /* 0x000ea2000c1e1900 */
[----:B-----5:R-:W-:-:S05]  /*09b0*/  IMAD.WIDE R4, R17, 0x4, R4 ;  /* 0x0000000411047825 */ /* 0x020fca00078e0204 */
[----:B------:R-:W2:Y:S01]  /*09c0*/  @!P1 LDG.E R18, desc[UR6][R4.64] ;  /* 0x0000000604129981 */ /* 0x000ea2000c1e1900 */
[----:B------:R-:W-:Y:S02]  /*09d0*/  @!P1 IMAD.WIDE.U32 R16, R19, 0x4, R6 ;  /* 0x0000000413109825 */ /* 0x000fe400078e0006 */
[----:B------:R-:W0:Y:S04]  /*09e0*/  LDC.64 R6, c[0x0][0x388] ;  /* 0x0000e200ff067b82 */ /* 0x000e280000000a00 */
[----:B------:R-:W2:Y:S01]  /*09f0*/  @!P1 LDG.E R17, desc[UR6][R16.64] ;  /* 0x0000000610119981 */ /* 0x000ea2000c1e1900 */
[----:B------:R-:W-:Y:S01]  /*0a00*/  VIADD R19, R9, 0x1 ;  /* 0x0000000109137836 */ /* 0x000fe20000000000 */
[----:B------:R-:W-:-:S04]  /*0a10*/  IADD3 R22, P2, PT, R8, UR5, RZ ;  /* 0x0000000508167c10 */ /* 0x000fc8000ff5e0ff */
[----:B------:R-:W-:-:S04]  /*0a20*/  ISETP.LT.OR P0, PT, R19, R13, !P5 ;  /* 0x0000000d1300720c */ /* 0x000fc80006f01670 */
[----:B------:R-:W-:Y:S01]  /*0a30*/  ISETP.GE.OR P0, PT, R19, R10, P0 ;  /* 0x0000000a1300720c */ /* 0x000fe20000706670 */
[----:B------:R-:W-:Y:S01]  /*0a40*/  IMAD.X R19, RZ, RZ, RZ, P2 ;  /* 0x000000ffff137224 */ /* 0x000fe200010e06ff */
[----:B0-----:R-:W-:-:S04]  /*0a50*/  LEA R6, P2, R22, R6, 0x2 ;  /* 0x0000000616067211 */ /* 0x001fc800078410ff */
[----:B------:R-:W-:Y:S01]  /*0a60*/  LEA.HI.X R7, R22, R7, R19, 0x2, P2 ;  /* 0x0000000716077211 */ /* 0x000fe200010f1413 */
[----:B--2---:R-:W-:-:S05]  /*0a70*/  @!P1 FFMA R19, R18, R17, R23 ;  /* 0x0000001112139223 */ /* 0x004fca0000000017 */
[----:B------:R0:W-:Y:S04]  /*0a80*/  @!P1 STG.E desc[UR6][R2.64], R19 ;  /* 0x0000001302009986 */ /* 0x0001e8000c101906 */
[----:B------:R-:W2:Y:S04]  /*0a90*/  @!P0 LDG.E R16, desc[UR6][R4.64+0x4] ;  /* 0x0000040604108981 */ /* 0x000ea8000c1e1900 */
[----:B------:R-:W2:Y:S04]  /*0aa0*/  @!P0 LDG.E R23, desc[UR6][R2.64] ;  /* 0x0000000602178981 */ /* 0x000ea8000c1e1900 */
[----:B------:R-:W2:Y:S01]  /*0ab0*/  @!P0 LDG.E R17, desc[UR6][R6.64+0x4] ;  /* 0x0000040606118981 */ /* 0x000ea2000c1e1900 */
[----:B------:R-:W-:-:S05]  /*0ac0*/  VIADD R18, R9, 0x2 ;  /* 0x0000000209127836 */ /* 0x000fca0000000000 */
[----:B------:R-:W-:-:S04]  /*0ad0*/  ISETP.LT.OR P1, PT, R18, R13, !P5 ;  /* 0x0000000d1200720c */ /* 0x000fc80006f21670 */
[----:B------:R-:W-:Y:S02]  /*0ae0*/  ISETP.GE.OR P1, PT, R18, R10, P1 ;  /* 0x0000000a1200720c */ /* 0x000fe40000f26670 */
[----:B------:R-:W-:Y:S01]  /*0af0*/  IADD3 R9, PT, PT, R9, 0x3, RZ ;  /* 0x0000000309097810 */ /* 0x000fe20007ffe0ff */
[----:B------:R-:W-:Y:S03]  /*0b00*/  BSSY.RECONVERGENT B0, `(.L_x_16) ;  /* 0x000000b000007945 */ /* 0x000fe60003800200 */
[----:B------:R-:W-:-:S04]  /*0b10*/  ISETP.LT.OR P2, PT, R9, R13, !P5 ;  /* 0x0000000d0900720c */ /* 0x000fc80006f41670 */
[----:B------:R-:W-:Y:S01]  /*0b20*/  ISETP.GE.OR P2, PT, R9, R10, P2 ;  /* 0x0000000a0900720c */ /* 0x000fe20001746670 */
[----:B--2---:R-:W-:-:S05]  /*0b30*/  @!P0 FFMA R17, R16, R17, R23 ;  /* 0x0000001110118223 */ /* 0x004fca0000000017 */
[----:B------:R0:W-:Y:S01]  /*0b40*/  @!P0 STG.E desc[UR6][R2.64], R17 ;  /* 0x0000001102008986 */ /* 0x0001e2000c101906 */
[----:B------:R-:W-:Y:S06]  /*0b50*/  @P1 BRA `(.L_x_17) ;  /* 0x0000000000141947 */ /* 0x000fec0003800000 */
[----:B------:R-:W2:Y:S04]  /*0b60*/  LDG.E R9, desc[UR6][R4.64+0x8] ;  /* 0x0000080604097981 */ /* 0x000ea8000c1e1900 */
[----:B------:R-:W2:Y:S04]  /*0b70*/  LDG.E R16, desc[UR6][R6.64+0x8] ;  /* 0x0000080606107981 */ /* 0x000ea8000c1e1900 */
[----:B------:R-:W2:Y:S02]  /*0b80*/  LDG.E R18, desc[UR6][R2.64] ;  /* 0x0000000602127981 */ /* 0x000ea4000c1e1900 */
[----:B--2---:R-:W-:-:S05]  /*0b90*/  FFMA R9, R9, R16, R18 ;  /* 0x0000001009097223 */ /* 0x004fca0000000012 */
[----:B------:R1:W-:Y:S02]  /*0ba0*/  STG.E desc[UR6][R2.64], R9 ;  /* 0x0000000902007986 */ /* 0x0003e4000c101906 */
.L_x_17:
[----:B------:R-:W-:Y:S05]  /*0bb0*/  BSYNC.RECONVERGENT B0 ;  /* 0x0000000000007941 */ /* 0x000fea0003800200 */
.L_x_16:
[----:B------:R-:W-:Y:S04]  /*0bc0*/  BSSY.RECONVERGENT B0, `(.L_x_18) ;  /* 0x0000007000007945 */ /* 0x000fe80003800200 */
[----:B------:R-:W-:Y:S05]  /*0bd0*/  @P2 BRA `(.L_x_19) ;  /* 0x0000000000142947 */ /* 0x000fea0003800000 */
[----:B------:R-:W2:Y:S04]  /*0be0*/  LDG.E R4, desc[UR6][R4.64+0xc] ;  /* 0x00000c0604047981 */ /* 0x000ea8000c1e1900 */
[----:B------:R-:W2:Y:S04]  /*0bf0*/  LDG.E R7, desc[UR6][R6.64+0xc] ;  /* 0x00000c0606077981 */ /* 0x000ea8000c1e1900 */
[----:B-1----:R-:W2:Y:S02]  /*0c00*/  LDG.E R9, desc[UR6][R2.64] ;  /* 0x0000000602097981 */ /* 0x002ea4000c1e1900 */
[----:B--2---:R-:W-:-:S05]  /*0c10*/  FFMA R9, R4, R7, R9 ;  /* 0x0000000704097223 */ /* 0x004fca0000000009 */
[----:B------:R2:W-:Y:S02]  /*0c20*/  STG.E desc[UR6][R2.64], R9 ;  /* 0x0000000902007986 */ /* 0x0005e4000c101906 */
.L_x_19:
[----:B------:R-:W-:Y:S05]  /*0c30*/  BSYNC.RECONVERGENT B0 ;  /* 0x0000000000007941 */ /* 0x000fea0003800200 */
.L_x_18:
[----:B------:R-:W-:-:S07]  /*0c40*/  VIADD R8, R8, 0x4 ;  /* 0x0000000408087836 */ /* 0x000fce0000000000 */
.L_x_15:
[----:B------:R-:W-:-:S13]  /*0c50*/  ISETP.NE.AND P0, PT, R20, RZ, PT ;  /* 0x000000ff1400720c */ /* 0x000fda0003f05270 */
[----:B------:R-:W-:Y:S05]  /*0c60*/  @!P0 BRA `(.L_x_14) ;  /* 0x0000000000c88947 */ /* 0x000fea0003800000 */
[----:B------:R-:W5:Y:S01]  /*0c70*/  LDCU UR8, c[0x0][0x39c] ;  /* 0x00007380ff0877ac */ /* 0x000f620008000800 */
[----:B------:R-:W-:Y:S01]  /*0c80*/  ISETP.NE.AND P0, PT, R20, 0x1, PT ;  /* 0x000000011400780c */ /* 0x000fe20003f05270 */
[----:B-----5:R-:W-:-:S12]  /*0c90*/  ULOP3.LUT UP1, URZ, UR8, 0x1, URZ, 0xc0, !UPT ;  /* 0x0000000108ff7892 */ /* 0x020fd8000f82c0ff */
[----:B------:R-:W-:Y:S05]  /*0ca0*/  @!P0 BRA `(.L_x_20) ;  /* 0x0000000000708947 */ /* 0x000fea0003800000 */
[----:B01234-:R-:W-:Y:S01]  /*0cb0*/  IMAD.IADD R19, R11, 0x1, R8 ;  /* 0x000000010b137824 */ /* 0x01ffe200078e0208 */
[----:B------:R-:W0:Y:S03]  /*0cc0*/  LDC.64 R4, c[0x0][0x380] ;  /* 0x0000e000ff047b82 */ /* 0x000e260000000a00 */
[----:B------:R-:W-:Y:S01]  /*0cd0*/  IMAD.IADD R9, R14, 0x1, R19 ;  /* 0x000000010e097824 */ /* 0x000fe200078e0213 */
[----:B------:R-:W-:-:S04]  /*0ce0*/  ISETP.LT.OR P0, PT, R19, R13, !P5 ;  /* 0x0000000d1300720c */ /* 0x000fc80006f01670 */
[----:B------:R-:W-:-:S13]  /*0cf0*/  ISETP.GE.OR P0, PT, R19, R10, P0 ;  /* 0x0000000a1300720c */ /* 0x000fda0000706670 */
[----:B------:R-:W1:Y:S01]  /*0d00*/  @!P0 LDC.64 R6, c[0x0][0x388] ;  /* 0x0000e200ff068b82 */ /* 0x000e620000000a00 */
[----:B------:R-:W-:Y:S01]  /*0d10*/  @!P0 IADD3 R17, PT, PT, R8, UR5, RZ ;  /* 0x0000000508118c10 */ /* 0x000fe2000fffe0ff */
[----:B------:R-:W2:Y:S01]  /*0d20*/  @!P0 LDG.E R18, desc[UR6][R2.64] ;  /* 0x0000000602128981 */ /* 0x000ea2000c1e1900 */
[----:B0-----:R-:W-:-:S05]  /*0d30*/  IMAD.WIDE R4, R9, 0x4, R4 ;  /* 0x0000000409047825 */ /* 0x001fca00078e0204 */
[----:B------:R-:W2:Y:S01]  /*0d40*/  @!P0 LDG.E R9, desc[UR6][R4.64] ;  /* 0x0000000604098981 */ /* 0x000ea2000c1e1900 */
[----:B-1----:R-:W-:-:S06]  /*0d50*/  @!P0 IMAD.WIDE.U32 R16, R17, 0x4, R6 ;  /* 0x0000000411108825 */ /* 0x002fcc00078e0006 */
[----:B------:R-:W2:Y:S01]  /*0d60*/  @!P0 LDG.E R16, desc[UR6][R16.64] ;  /* 0x0000000610108981 */ /* 0x000ea2000c1e1900 */
[----:B------:R-:W-:-:S05]  /*0d70*/  VIADD R6, R19, 0x1 ;  /* 0x0000000113067836 */ /* 0x000fca0000000000 */
[----:B------:R-:W-:-:S04]  /*0d80*/  ISETP.LT.OR P1, PT, R6, R13, !P5 ;  /* 0x0000000d0600720c */ /* 0x000fc80006f21670 */
[----:B------:R-:W-:-:S13]  /*0d90*/  ISETP.GE.OR P1, PT, R6, R10, P1 ;  /* 0x0000000a0600720c */ /* 0x000fda0000f26670 */
[----:B------:R-:W0:Y:S01]  /*0da0*/  @!P1 LDC.64 R6, c[0x0][0x388] ;  /* 0x0000e200ff069b82 */ /* 0x000e220000000a00 */
[----:B------:R-:W-:-:S05]  /*0db0*/  @!P1 IADD3 R19, P2, PT, R8, UR5, RZ ;  /* 0x0000000508139c10 */ /* 0x000fca000ff5e0ff */
[----:B------:R-:W-:Y:S01]  /*0dc0*/  @!P1 IMAD.X R22, RZ, RZ, RZ, P2 ;  /* 0x000000ffff169224 */ /* 0x000fe200010e06ff */
[----:B0-----:R-:W-:-:S04]  /*0dd0*/  @!P1 LEA R6, P2, R19, R6, 0x2 ;  /* 0x0000000613069211 */ /* 0x001fc800078410ff */
[----:B------:R-:W-:Y:S01]  /*0de0*/  @!P1 LEA.HI.X R7, R19, R7, R22, 0x2, P2 ;  /* 0x0000000713079211 */ /* 0x000fe200010f1416 */
[----:B--2---:R-:W-:-:S05]  /*0df0*/  @!P0 FFMA R9, R9, R16, R18 ;  /* 0x0000001009098223 */ /* 0x004fca0000000012 */
[----:B------:R0:W-:Y:S04]  /*0e00*/  @!P0 STG.E desc[UR6][R2.64], R9 ;  /* 0x0000000902008986 */ /* 0x0001e8000c101906 */
[----:B------:R-:W2:Y:S04]  /*0e10*/  @!P1 LDG.E R4, desc[UR6][R4.64+0x4] ;  /* 0x0000040604049981 */ /* 0x000ea8000c1e1900 */
[----:B------:R-:W2:Y:S04]  /*0e20*/  @!P1 LDG.E R7, desc[UR6][R6.64+0x4] ;  /* 0x0000040606079981 */ /* 0x000ea8000c1e1900 */
[----:B------:R-:W2:Y:S01]  /*0e30*/  @!P1 LDG.E R17, desc[UR6][R2.64] ;  /* 0x0000000602119981 */ /* 0x000ea2000c1e1900 */
[----:B------:R-:W-:-:S02]  /*0e40*/  VIADD R8, R8, 0x2 ;  /* 0x0000000208087836 */ /* 0x000fc40000000000 */
[----:B--2---:R-:W-:-:S05]  /*0e50*/  @!P1 FFMA R17, R4, R7, R17 ;  /* 0x0000000704119223 */ /* 0x004fca0000000011 */
[----:B------:R0:W-:Y:S02]  /*0e60*/  @!P1 STG.E desc[UR6][R2.64], R17 ;  /* 0x0000001102009986 */ /* 0x0001e4000c101906 */
.L_x_20:
[----:B------:R-:W-:Y:S05]  /*0e70*/  BRA.U !UP1, `(.L_x_14) ;  /* 0x0000000109447547 */ /* 0x000fea000b800000 */
[----:B012---:R-:W-:Y:S01]  /*0e80*/  IADD3 R9, PT, PT, R11, R8, RZ ;  /* 0x000000080b097210 */ /* 0x007fe20007ffe0ff */
[----:B------:R-:W-:Y:S03]  /*0e90*/  BSSY.RECONVERGENT B0, `(.L_x_14) ;  /* 0x000000f000007945 */ /* 0x000fe60003800200 */
[----:B------:R-:W-:-:S04]  /*0ea0*/  ISETP.LT.OR P5, PT, R9, R13, !P5 ;  /* 0x0000000d0900720c */ /* 0x000fc80006fa1670 */
[----:B------:R-:W-:-:S13]  /*0eb0*/  ISETP.GE.OR P5, PT, R9, R10, P5 ;  /* 0x0000000a0900720c */ /* 0x000fda0002fa6670 */
[----:B------:R-:W-:Y:S05]  /*0ec0*/  @P5 BRA `(.L_x_21) ;  /* 0x00000000002c5947 */ /* 0x000fea0003800000 */
[----:B------:R-:W0:Y:S01]  /*0ed0*/  LDC.64 R6, c[0x0][0x380] ;  /* 0x0000e000ff067b82 */ /* 0x000e220000000a00 */
[----:B------:R-:W-:Y:S02]  /*0ee0*/  IMAD.IADD R9, R14, 0x1, R9 ;  /* 0x000000010e097824 */ /* 0x000fe400078e0209 */
[----:B------:R-:W-:-:S05]  /*0ef0*/  VIADD R13, R8, UR5 ;  /* 0x00000005080d7c36 */ /* 0x000fca0008000000 */
[----:B------:R-:W1:Y:S01]  /*0f00*/  LDC.64 R4, c[0x0][0x388] ;  /* 0x0000e200ff047b82 */ /* 0x000e620000000a00 */
[----:B0-----:R-:W-:Y:S02]  /*0f10*/  IMAD.WIDE R6, R9, 0x4, R6 ;  /* 0x0000000409067825 */ /* 0x001fe400078e0206 */
[----:B------:R-:W2:Y:S04]  /*0f20*/  LDG.E R9, desc[UR6][R2.64] ;  /* 0x0000000602097981 */ /* 0x000ea8000c1e1900 */
[----:B------:R-:W2:Y:S01]  /*0f30*/  LDG.E R6, desc[UR6][R6.64] ;  /* 0x0000000606067981 */ /* 0x000ea2000c1e1900 */
[----:B-1----:R-:W-:-:S06]  /*0f40*/  IMAD.WIDE.U32 R4, R13, 0x4, R4 ;  /* 0x000000040d047825 */ /* 0x002fcc00078e0004 */
[----:B------:R-:W2:Y:S02]  /*0f50*/  LDG.E R5, desc[UR6][R4.64] ;  /* 0x0000000604057981 */ /* 0x000ea4000c1e1900 */
[----:B--2---:R-:W-:-:S05]  /*0f60*/  FFMA R9, R6, R5, R9 ;  /* 0x0000000506097223 */ /* 0x004fca0000000009 */
[----:B------:R0:W-:Y:S02]  /*0f70*/  STG.E desc[UR6][R2.64], R9 ;  /* 0x0000000902007986 */ /* 0x0001e4000c101906 */
.L_x_21:
[----:B------:R-:W-:Y:S05]  /*0f80*/  BSYNC.RECONVERGENT B0 ;  /* 0x0000000000007941 */ /* 0x000fea0003800200 */
.L_x_14:
[----:B------:R-:W-:Y:S05]  /*0f90*/  BRA.U UP0, `(.L_x_22) ;  /* 0xfffffff100907547 */ /* 0x000fea000b83ffff */
[----:B------:R-:W-:Y:S05]  /*0fa0*/  EXIT ;  /* 0x000000000000794d */ /* 0x000fea0003800000 */
.L_x_23:
[----:B------:R-:W-:-:S00]  /*0fb0*/  BRA `(.L_x_23) ;  /* 0xfffffffc00fc7947 */ /* 0x000fc0000383ffff */
[----:B------:R-:W-:-:S00]  /*0fc0*/  NOP ;  /* 0x0000000000007918 */ /* 0x000fc00000000000 */
        /* <DEDUP_REMOVED lines=11> */
.L_x_24:


//--------------------- .nv.shared.reserved.0     --------------------------
	.section	.nv.shared.reserved.0,"aw",@nobits
	.weak		__nv_reservedSMEM_offset_0_alias
	.size		__nv_reservedSMEM_offset_0_alias, 0, 64
	.other		__nv_reservedSMEM_offset_0_alias,@"STO_CUDA_RESERVED_SHARED STV_DEFAULT"
__nv_reservedSMEM_offset_0_alias:
	.zero		0
	.zero		64


//--------------------- .nv.constant0._Z17convolutionKernelPfS_S_iii --------------------------
	.section	.nv.constant0._Z17convolutionKernelPfS_S_iii,"a",@progbits
	.sectionflags	@""
	.align	4
.nv.constant0._Z17convolutionKernelPfS_S_iii:
	.zero		932


//--------------------- SYMBOLS --------------------------

	.type		.nv.reservedSmem.offset0,@object
	.size		.nv.reservedSmem.offset0,0x4
